//
// Generated by NVIDIA NVVM Compiler
//
// Compiler Build ID: CL-36424714
// Cuda compilation tools, release 13.0, V13.0.88
// Based on NVVM 20.0.0
//

.version 9.0
.target sm_100
.address_size 64

	// .globl	_Z3AddPfS_S_ii

.visible .entry _Z3AddPfS_S_ii(
	.param .u64 .ptr .align 1 _Z3AddPfS_S_ii_param_0,
	.param .u64 .ptr .align 1 _Z3AddPfS_S_ii_param_1,
	.param .u64 .ptr .align 1 _Z3AddPfS_S_ii_param_2,
	.param .u32 _Z3AddPfS_S_ii_param_3,
	.param .u32 _Z3AddPfS_S_ii_param_4
)
{
	.reg .pred 	%p<10>;
	.reg .b32 	%r<23>;
	.reg .b32 	%f<88>;
	.reg .b64 	%rd<40>;

	ld.param.u64 	%rd22, [_Z3AddPfS_S_ii_param_0];
	ld.param.u64 	%rd23, [_Z3AddPfS_S_ii_param_1];
	ld.param.u64 	%rd24, [_Z3AddPfS_S_ii_param_2];
	ld.param.u32 	%r16, [_Z3AddPfS_S_ii_param_3];
	cvta.to.global.u64 	%rd1, %rd24;
	cvta.to.global.u64 	%rd2, %rd23;
	cvta.to.global.u64 	%rd3, %rd22;
	setp.lt.s32 	%p1, %r16, 1;
	@%p1 bra 	$L__BB0_13;
	and.b32  	%r1, %r16, 15;
	setp.lt.u32 	%p2, %r16, 16;
	mov.b32 	%r20, 0;
	@%p2 bra 	$L__BB0_4;
	and.b32  	%r20, %r16, 2147483632;
	neg.s32 	%r18, %r20;
	add.s64 	%rd36, %rd3, 32;
	add.s64 	%rd35, %rd2, 32;
	add.s64 	%rd34, %rd1, 32;
$L__BB0_3:
	.pragma "nounroll";
	ld.global.f32 	%f1, [%rd36+-32];
	ld.global.f32 	%f2, [%rd35+-32];
	add.f32 	%f3, %f1, %f2;
	st.global.f32 	[%rd34+-32], %f3;
	ld.global.f32 	%f4, [%rd36+-28];
	ld.global.f32 	%f5, [%rd35+-28];
	add.f32 	%f6, %f4, %f5;
	st.global.f32 	[%rd34+-28], %f6;
	ld.global.f32 	%f7, [%rd36+-24];
	ld.global.f32 	%f8, [%rd35+-24];
	add.f32 	%f9, %f7, %f8;
	st.global.f32 	[%rd34+-24], %f9;
	ld.global.f32 	%f10, [%rd36+-20];
	ld.global.f32 	%f11, [%rd35+-20];
	add.f32 	%f12, %f10, %f11;
	st.global.f32 	[%rd34+-20], %f12;
	ld.global.f32 	%f13, [%rd36+-16];
	ld.global.f32 	%f14, [%rd35+-16];
	add.f32 	%f15, %f13, %f14;
	st.global.f32 	[%rd34+-16], %f15;
	ld.global.f32 	%f16, [%rd36+-12];
	ld.global.f32 	%f17, [%rd35+-12];
	add.f32 	%f18, %f16, %f17;
	st.global.f32 	[%rd34+-12], %f18;
	ld.global.f32 	%f19, [%rd36+-8];
	ld.global.f32 	%f20, [%rd35+-8];
	add.f32 	%f21, %f19, %f20;
	st.global.f32 	[%rd34+-8], %f21;
	ld.global.f32 	%f22, [%rd36+-4];
	ld.global.f32 	%f23, [%rd35+-4];
	add.f32 	%f24, %f22, %f23;
	st.global.f32 	[%rd34+-4], %f24;
	ld.global.f32 	%f25, [%rd36];
	ld.global.f32 	%f26, [%rd35];
	add.f32 	%f27, %f25, %f26;
	st.global.f32 	[%rd34], %f27;
	ld.global.f32 	%f28, [%rd36+4];
	ld.global.f32 	%f29, [%rd35+4];
	add.f32 	%f30, %f28, %f29;
	st.global.f32 	[%rd34+4], %f30;
	ld.global.f32 	%f31, [%rd36+8];
	ld.global.f32 	%f32, [%rd35+8];
	add.f32 	%f33, %f31, %f32;
	st.global.f32 	[%rd34+8], %f33;
	ld.global.f32 	%f34, [%rd36+12];
	ld.global.f32 	%f35, [%rd35+12];
	add.f32 	%f36, %f34, %f35;
	st.global.f32 	[%rd34+12], %f36;
	ld.global.f32 	%f37, [%rd36+16];
	ld.global.f32 	%f38, [%rd35+16];
	add.f32 	%f39, %f37, %f38;
	st.global.f32 	[%rd34+16], %f39;
	ld.global.f32 	%f40, [%rd36+20];
	ld.global.f32 	%f41, [%rd35+20];
	add.f32 	%f42, %f40, %f41;
	st.global.f32 	[%rd34+20], %f42;
	ld.global.f32 	%f43, [%rd36+24];
	ld.global.f32 	%f44, [%rd35+24];
	add.f32 	%f45, %f43, %f44;
	st.global.f32 	[%rd34+24], %f45;
	ld.global.f32 	%f46, [%rd36+28];
	ld.global.f32 	%f47, [%rd35+28];
	add.f32 	%f48, %f46, %f47;
	st.global.f32 	[%rd34+28], %f48;
	add.s32 	%r18, %r18, 16;
	add.s64 	%rd36, %rd36, 64;
	add.s64 	%rd35, %rd35, 64;
	add.s64 	%rd34, %rd34, 64;
	setp.ne.s32 	%p3, %r18, 0;
	@%p3 bra 	$L__BB0_3;
$L__BB0_4:
	setp.eq.s32 	%p4, %r1, 0;
	@%p4 bra 	$L__BB0_13;
	and.b32  	%r7, %r16, 7;
	setp.lt.u32 	%p5, %r1, 8;
	@%p5 bra 	$L__BB0_7;
	mul.wide.u32 	%rd25, %r20, 4;
	add.s64 	%rd26, %rd3, %rd25;
	ld.global.f32 	%f49, [%rd26];
	add.s64 	%rd27, %rd2, %rd25;
	ld.global.f32 	%f50, [%rd27];
	add.f32 	%f51, %f49, %f50;
	add.s64 	%rd28, %rd1, %rd25;
	st.global.f32 	[%rd28], %f51;
	ld.global.f32 	%f52, [%rd26+4];
	ld.global.f32 	%f53, [%rd27+4];
	add.f32 	%f54, %f52, %f53;
	st.global.f32 	[%rd28+4], %f54;
	ld.global.f32 	%f55, [%rd26+8];
	ld.global.f32 	%f56, [%rd27+8];
	add.f32 	%f57, %f55, %f56;
	st.global.f32 	[%rd28+8], %f57;
	ld.global.f32 	%f58, [%rd26+12];
	ld.global.f32 	%f59, [%rd27+12];
	add.f32 	%f60, %f58, %f59;
	st.global.f32 	[%rd28+12], %f60;
	ld.global.f32 	%f61, [%rd26+16];
	ld.global.f32 	%f62, [%rd27+16];
	add.f32 	%f63, %f61, %f62;
	st.global.f32 	[%rd28+16], %f63;
	ld.global.f32 	%f64, [%rd26+20];
	ld.global.f32 	%f65, [%rd27+20];
	add.f32 	%f66, %f64, %f65;
	st.global.f32 	[%rd28+20], %f66;
	ld.global.f32 	%f67, [%rd26+24];
	ld.global.f32 	%f68, [%rd27+24];
	add.f32 	%f69, %f67, %f68;
	st.global.f32 	[%rd28+24], %f69;
	ld.global.f32 	%f70, [%rd26+28];
	ld.global.f32 	%f71, [%rd27+28];
	add.f32 	%f72, %f70, %f71;
	st.global.f32 	[%rd28+28], %f72;
	add.s32 	%r20, %r20, 8;
$L__BB0_7:
	setp.eq.s32 	%p6, %r7, 0;
	@%p6 bra 	$L__BB0_13;
	and.b32  	%r10, %r16, 3;
	setp.lt.u32 	%p7, %r7, 4;
	@%p7 bra 	$L__BB0_10;
	mul.wide.u32 	%rd29, %r20, 4;
	add.s64 	%rd30, %rd3, %rd29;
	ld.global.f32 	%f73, [%rd30];
	add.s64 	%rd31, %rd2, %rd29;
	ld.global.f32 	%f74, [%rd31];
	add.f32 	%f75, %f73, %f74;
	add.s64 	%rd32, %rd1, %rd29;
	st.global.f32 	[%rd32], %f75;
	ld.global.f32 	%f76, [%rd30+4];
	ld.global.f32 	%f77, [%rd31+4];
	add.f32 	%f78, %f76, %f77;
	st.global.f32 	[%rd32+4], %f78;
	ld.global.f32 	%f79, [%rd30+8];
	ld.global.f32 	%f80, [%rd31+8];
	add.f32 	%f81, %f79, %f80;
	st.global.f32 	[%rd32+8], %f81;
	ld.global.f32 	%f82, [%rd30+12];
	ld.global.f32 	%f83, [%rd31+12];
	add.f32 	%f84, %f82, %f83;
	st.global.f32 	[%rd32+12], %f84;
	add.s32 	%r20, %r20, 4;
$L__BB0_10:
	setp.eq.s32 	%p8, %r10, 0;
	@%p8 bra 	$L__BB0_13;
	mul.wide.u32 	%rd33, %r20, 4;
	add.s64 	%rd39, %rd1, %rd33;
	add.s64 	%rd38, %rd2, %rd33;
	add.s64 	%rd37, %rd3, %rd33;
	neg.s32 	%r22, %r10;
$L__BB0_12:
	.pragma "nounroll";
	ld.global.f32 	%f85, [%rd37];
	ld.global.f32 	%f86, [%rd38];
	add.f32 	%f87, %f85, %f86;
	st.global.f32 	[%rd39], %f87;
	add.s64 	%rd39, %rd39, 4;
	add.s64 	%rd38, %rd38, 4;
	add.s64 	%rd37, %rd37, 4;
	add.s32 	%r22, %r22, 1;
	setp.ne.s32 	%p9, %r22, 0;
	@%p9 bra 	$L__BB0_12;
$L__BB0_13:
	ret;

}


// ===== COMPILED SASS (sm_100) =====

	.target	sm_100

	.elftype	@"ET_EXEC"


//--------------------- .note.nv.tkinfo           --------------------------
	.section	.note.nv.tkinfo,"",@"SHT_NOTE"
	.sectionflags	@"SHF_NOTE_NV_TKINFO"
	.tkinfo
        /*0018*/ 	.word	0x00000002
        /*0030*/ 	.string	""
        /*0030*/ 	.string	"ptxas"
        /*0030*/ 	.string	"Cuda compilation tools, release 13.0, V13.0.88"
        /*0030*/ 	.string	"Build cuda_13.0.r13.0/compiler.36424714_0"
        /*0030*/ 	.string	"-arch sm_100 -m 64 "



//--------------------- .note.nv.cuinfo           --------------------------
	.section	.note.nv.cuinfo,"",@"SHT_NOTE"
	.sectionflags	@"SHF_NOTE_NV_CUINFO"
        /*0018*/ 	.short	0x0002
        /*001a*/ 	.short	0x0064
        /*001c*/ 	.short	0x0082
	.zero		2


//--------------------- .nv.info                  --------------------------
	.section	.nv.info,"",@"SHT_CUDA_INFO"
	.align	4


	//----- nvinfo : EIATTR_REGCOUNT
	.align		4
        /*0000*/ 	.byte	0x04, 0x2f
        /*0002*/ 	.short	(.L_1 - .L_0)
	.align		4
.L_0:
        /*0004*/ 	.word	index@(_Z3AddPfS_S_ii)
        /*0008*/ 	.word	0x00000014


	//----- nvinfo : EIATTR_FRAME_SIZE
	.align		4
.L_1:
        /*000c*/ 	.byte	0x04, 0x11
        /*000e*/ 	.short	(.L_3 - .L_2)
	.align		4
.L_2:
        /*0010*/ 	.word	index@(_Z3AddPfS_S_ii)
        /*0014*/ 	.word	0x00000000


	//----- nvinfo : EIATTR_MIN_STACK_SIZE
	.align		4
.L_3:
        /*0018*/ 	.byte	0x04, 0x12
        /*001a*/ 	.short	(.L_5 - .L_4)
	.align		4
.L_4:
        /*001c*/ 	.word	index@(_Z3AddPfS_S_ii)
        /*0020*/ 	.word	0x00000000
.L_5:


//--------------------- .nv.compat                --------------------------
	.section	.nv.compat,"",@"SHT_CUDA_COMPAT_INFO"
	.align	4
        /*0000*/ 	.byte	0x02, 0x09, 0x00, 0x00, 0x02, 0x02, 0x01, 0x00, 0x02, 0x05, 0x05, 0x00, 0x03, 0x07, 0x01, 0x01
        /*0010*/ 	.byte	0x02, 0x03, 0x00, 0x00, 0x02, 0x06, 0x01, 0x00, 0x04, 0x0b, 0x08, 0x00, 0x09, 0x00, 0x00, 0x00
        /*0020*/ 	.byte	0x00, 0x00, 0x00, 0x00


//--------------------- .nv.info._Z3AddPfS_S_ii   --------------------------
	.section	.nv.info._Z3AddPfS_S_ii,"",@"SHT_CUDA_INFO"
	.sectionflags	@""
	.align	4


	//----- nvinfo : EIATTR_CUDA_API_VERSION
	.align		4
        /*0000*/ 	.byte	0x04, 0x37
        /*0002*/ 	.short	(.L_7 - .L_6)
.L_6:
        /*0004*/ 	.word	0x00000082


	//----- nvinfo : EIATTR_KPARAM_INFO
	.align		4
.L_7:
        /*0008*/ 	.byte	0x04, 0x17
        /*000a*/ 	.short	(.L_9 - .L_8)
.L_8:
        /*000c*/ 	.word	0x00000000
        /*0010*/ 	.short	0x0004
        /*0012*/ 	.short	0x001c
        /*0014*/ 	.byte	0x00, 0xf0, 0x11, 0x00


	//----- nvinfo : EIATTR_KPARAM_INFO
	.align		4
.L_9:
        /*0018*/ 	.byte	0x04, 0x17
        /*001a*/ 	.short	(.L_11 - .L_10)
.L_10:
        /*001c*/ 	.word	0x00000000
        /*0020*/ 	.short	0x0003
        /*0022*/ 	.short	0x0018
        /*0024*/ 	.byte	0x00, 0xf0, 0x11, 0x00


	//----- nvinfo : EIATTR_KPARAM_INFO
	.align		4
.L_11:
        /*0028*/ 	.byte	0x04, 0x17
        /*002a*/ 	.short	(.L_13 - .L_12)
.L_12:
        /*002c*/ 	.word	0x00000000
        /*0030*/ 	.short	0x0002
        /*0032*/ 	.short	0x0010
        /*0034*/ 	.byte	0x00, 0xf5, 0x21, 0x00


	//----- nvinfo : EIATTR_KPARAM_INFO
	.align		4
.L_13:
        /*0038*/ 	.byte	0x04, 0x17
        /*003a*/ 	.short	(.L_15 - .L_14)
.L_14:
        /*003c*/ 	.word	0x00000000
        /*0040*/ 	.short	0x0001
        /*0042*/ 	.short	0x0008
        /*0044*/ 	.byte	0x00, 0xf5, 0x21, 0x00


	//----- nvinfo : EIATTR_KPARAM_INFO
	.align		4
.L_15:
        /*0048*/ 	.byte	0x04, 0x17
        /*004a*/ 	.short	(.L_17 - .L_16)
.L_16:
        /*004c*/ 	.word	0x00000000
        /*0050*/ 	.short	0x0000
        /*0052*/ 	.short	0x0000
        /*0054*/ 	.byte	0x00, 0xf5, 0x21, 0x00


	//----- nvinfo : EIATTR_SPARSE_MMA_MASK
	.align		4
.L_17:
        /*0058*/ 	.byte	0x03, 0x50
        /*005a*/ 	.short	0x0000


	//----- nvinfo : EIATTR_MAXREG_COUNT
	.align		4
        /*005c*/ 	.byte	0x03, 0x1b
        /*005e*/ 	.short	0x00ff


	//----- nvinfo : EIATTR_MERCURY_ISA_VERSION
	.align		4
        /*0060*/ 	.byte	0x03, 0x5f
        /*0062*/ 	.short	0x0101


	//----- nvinfo : EIATTR_VRC_CTA_INIT_COUNT
	.align		4
        /*0064*/ 	.byte	0x02, 0x4a
	.zero		1
	.zero		1


	//----- nvinfo : EIATTR_EXIT_INSTR_OFFSETS
	.align		4
        /*0068*/ 	.byte	0x04, 0x1c
        /*006a*/ 	.short	(.L_19 - .L_18)


	//   ....[0]....
.L_18:
        /*006c*/ 	.word	0x00000030


	//   ....[1]....
        /*0070*/ 	.word	0x00000680


	//   ....[2]....
        /*0074*/ 	.word	0x00000940


	//   ....[3]....
        /*0078*/ 	.word	0x00000b00


	//   ....[4]....
        /*007c*/ 	.word	0x00000ce0


	//----- nvinfo : EIATTR_CBANK_PARAM_SIZE
	.align		4
.L_19:
        /*0080*/ 	.byte	0x03, 0x19
        /*0082*/ 	.short	0x0020


	//----- nvinfo : EIATTR_PARAM_CBANK
	.align		4
        /*0084*/ 	.byte	0x04, 0x0a
        /*0086*/ 	.short	(.L_21 - .L_20)
	.align		4
.L_20:
        /*0088*/ 	.word	index@(.nv.constant0._Z3AddPfS_S_ii)
        /*008c*/ 	.short	0x0380
        /*008e*/ 	.short	0x0020


	//----- nvinfo : EIATTR_SW_WAR
	.align		4
.L_21:
        /*0090*/ 	.byte	0x04, 0x36
        /*0092*/ 	.short	(.L_23 - .L_22)
.L_22:
        /*0094*/ 	.word	0x00000008
.L_23:


//--------------------- .nv.callgraph             --------------------------
	.section	.nv.callgraph,"",@"SHT_CUDA_CALLGRAPH"
	.align	4
	.sectionentsize	8
	.align		4
        /*0000*/ 	.word	0x00000000
	.align		4
        /*0004*/ 	.word	0xffffffff
	.align		4
        /*0008*/ 	.word	0x00000000
	.align		4
        /*000c*/ 	.word	0xfffffffe
	.align		4
        /*0010*/ 	.word	0x00000000
	.align		4
        /*0014*/ 	.word	0xfffffffd
	.align		4
        /*0018*/ 	.word	0x00000000
	.align		4
        /*001c*/ 	.word	0xfffffffc


//--------------------- .text._Z3AddPfS_S_ii      --------------------------
	.section	.text._Z3AddPfS_S_ii,"ax",@progbits
	.align	128
        .global         _Z3AddPfS_S_ii
        .type           _Z3AddPfS_S_ii,@function
        .size           _Z3AddPfS_S_ii,(.L_x_6 - _Z3AddPfS_S_ii)
        .other          _Z3AddPfS_S_ii,@"STO_CUDA_ENTRY STV_DEFAULT"
_Z3AddPfS_S_ii:
.text._Z3AddPfS_S_ii:
[----:B------:R-:W-:Y:S08]  /*0000*/  LDC R1, c[0x0][0x37c] ;  /* 0x0000df00ff017b82 */ /* 0x000ff00000000800 */
[----:B------:R-:W0:Y:S02]  /*0010*/  LDC R2, c[0x0][0x398] ;  /* 0x0000e600ff027b82 */ /* 0x000e240000000800 */
[----:B0-----:R-:W-:-:S13]  /*0020*/  ISETP.GE.AND P0, PT, R2, 0x1, PT ;  /* 0x000000010200780c */ /* 0x001fda0003f06270 */
[----:B------:R-:W-:Y:S05]  /*0030*/  @!P0 EXIT ;  /* 0x000000000000894d */ /* 0x000fea0003800000 */
[C---:B------:R-:W-:Y:S01]  /*0040*/  ISETP.GE.U32.AND P1, PT, R2.reuse, 0x10, PT ;  /* 0x000000100200780c */ /* 0x040fe20003f26070 */
[----:B------:R-:W0:Y:S01]  /*0050*/  LDCU.64 UR12, c[0x0][0x358] ;  /* 0x00006b00ff0c77ac */ /* 0x000e220008000a00 */
[----:B------:R-:W-:Y:S01]  /*0060*/  LOP3.LUT R12, R2, 0xf, RZ, 0xc0, !PT ;  /* 0x0000000f020c7812 */ /* 0x000fe200078ec0ff */
[----:B------:R-:W-:-:S03]  /*0070*/  HFMA2 R0, -RZ, RZ, 0, 0 ;  /* 0x00000000ff007431 */ /* 0x000fc600000001ff */
[----:B------:R-:W-:-:S07]  /*0080*/  ISETP.NE.AND P0, PT, R12, RZ, PT ;  /* 0x000000ff0c00720c */ /* 0x000fce0003f05270 */
[----:B------:R-:W-:Y:S06]  /*0090*/  @!P1 BRA `(.L_x_0) ;  /* 0x0000000400789947 */ /* 0x000fec0003800000 */
[----:B------:R-:W1:Y:S01]  /*00a0*/  LDCU.128 UR4, c[0x0][0x380] ;  /* 0x00007000ff0477ac */ /* 0x000e620008000c00 */
[----:B------:R-:W-:Y:S01]  /*00b0*/  LOP3.LUT R0, R2, 0x7ffffff0, RZ, 0xc0, !PT ;  /* 0x7ffffff002007812 */ /* 0x000fe200078ec0ff */
[----:B------:R-:W2:Y:S03]  /*00c0*/  LDCU.64 UR10, c[0x0][0x390] ;  /* 0x00007200ff0a77ac */ /* 0x000ea60008000a00 */
[----:B------:R-:W-:Y:S01]  /*00d0*/  IADD3 R3, PT, PT, -R0, RZ, RZ ;  /* 0x000000ff00037210 */ /* 0x000fe20007ffe1ff */
[----:B-1----:R-:W-:Y:S02]  /*00e0*/  UIADD3 UR8, UP0, UPT, UR4, 0x20, URZ ;  /* 0x0000002004087890 */ /* 0x002fe4000ff1e0ff */
[----:B------:R-:W-:Y:S02]  /*00f0*/  UIADD3 UR6, UP1, UPT, UR6, 0x20, URZ ;  /* 0x0000002006067890 */ /* 0x000fe4000ff3e0ff */
[----:B--2---:R-:W-:-:S02]  /*0100*/  UIADD3 UR4, UP2, UPT, UR10, 0x20, URZ ;  /* 0x000000200a047890 */ /* 0x004fc4000ff5e0ff */
[----:B------:R-:W-:Y:S01]  /*0110*/  UIADD3.X UR9, UPT, UPT, URZ, UR5, URZ, UP0, !UPT ;  /* 0x00000005ff097290 */ /* 0x000fe200087fe4ff */
[----:B------:R-:W-:Y:S01]  /*0120*/  MOV R16, UR8 ;  /* 0x0000000800107c02 */ /* 0x000fe20008000f00 */
[----:B------:R-:W-:Y:S01]  /*0130*/  UIADD3.X UR7, UPT, UPT, URZ, UR7, URZ, UP1, !UPT ;  /* 0x00000007ff077290 */ /* 0x000fe20008ffe4ff */
[----:B------:R-:W-:Y:S01]  /*0140*/  IMAD.U32 R11, RZ, RZ, UR6 ;  /* 0x00000006ff0b7e24 */ /* 0x000fe2000f8e00ff */
[----:B------:R-:W-:Y:S01]  /*0150*/  UIADD3.X UR5, UPT, UPT, URZ, UR11, URZ, UP2, !UPT ;  /* 0x0000000bff057290 */ /* 0x000fe200097fe4ff */
[----:B------:R-:W-:Y:S02]  /*0160*/  MOV R10, UR4 ;  /* 0x00000004000a7c02 */ /* 0x000fe40008000f00 */
[----:B------:R-:W-:Y:S02]  /*0170*/  MOV R5, UR9 ;  /* 0x0000000900057c02 */ /* 0x000fe40008000f00 */
[----:B------:R-:W-:Y:S01]  /*0180*/  MOV R14, UR7 ;  /* 0x00000007000e7c02 */ /* 0x000fe20008000f00 */
[----:B------:R-:W-:-:S07]  /*0190*/  IMAD.U32 R13, RZ, RZ, UR5 ;  /* 0x00000005ff0d7e24 */ /* 0x000fce000f8e00ff */
.L_x_1:
[----:B------:R-:W-:Y:S02]  /*01a0*/  MOV R4, R16 ;  /* 0x0000001000047202 */ /* 0x000fe40000000f00 */
[----:B------:R-:W-:Y:S02]  /*01b0*/  MOV R6, R11 ;  /* 0x0000000b00067202 */ /* 0x000fe40000000f00 */
[----:B------:R-:W-:Y:S01]  /*01c0*/  MOV R7, R14 ;  /* 0x0000000e00077202 */ /* 0x000fe20000000f00 */
[----:B0-2---:R-:W2:Y:S04]  /*01d0*/  LDG.E R8, desc[UR12][R4.64+-0x20] ;  /* 0xffffe00c04087981 */ /* 0x005ea8000c1e1900 */
[----:B------:R-:W2:Y:S02]  /*01e0*/  LDG.E R9, desc[UR12][R6.64+-0x20] ;  /* 0xffffe00c06097981 */ /* 0x000ea4000c1e1900 */
[----:B--2---:R-:W-:Y:S01]  /*01f0*/  FADD R11, R8, R9 ;  /* 0x00000009080b7221 */ /* 0x004fe20000000000 */
[----:B------:R-:W-:Y:S01]  /*0200*/  IMAD.MOV.U32 R8, RZ, RZ, R10 ;  /* 0x000000ffff087224 */ /* 0x000fe200078e000a */
[----:B------:R-:W-:-:S05]  /*0210*/  MOV R9, R13 ;  /* 0x0000000d00097202 */ /* 0x000fca0000000f00 */
[----:B------:R0:W-:Y:S04]  /*0220*/  STG.E desc[UR12][R8.64+-0x20], R11 ;  /* 0xffffe00b08007986 */ /* 0x0001e8000c10190c */
[----:B------:R-:W2:Y:S04]  /*0230*/  LDG.E R10, desc[UR12][R4.64+-0x1c] ;  /* 0xffffe40c040a7981 */ /* 0x000ea8000c1e1900 */
[----:B------:R-:W2:Y:S02]  /*0240*/  LDG.E R13, desc[UR12][R6.64+-0x1c] ;  /* 0xffffe40c060d7981 */ /* 0x000ea4000c1e1900 */
[----:B--2---:R-:W-:-:S05]  /*0250*/  FADD R13, R10, R13 ;  /* 0x0000000d0a0d7221 */ /* 0x004fca0000000000 */
[----:B------:R1:W-:Y:S04]  /*0260*/  STG.E desc[UR12][R8.64+-0x1c], R13 ;  /* 0xffffe40d08007986 */ /* 0x0003e8000c10190c */
[----:B------:R-:W2:Y:S04]  /*0270*/  LDG.E R10, desc[UR12][R4.64+-0x18] ;  /* 0xffffe80c040a7981 */ /* 0x000ea8000c1e1900 */
[----:B------:R-:W2:Y:S02]  /*0280*/  LDG.E R15, desc[UR12][R6.64+-0x18] ;  /* 0xffffe80c060f7981 */ /* 0x000ea4000c1e1900 */
[----:B--2---:R-:W-:-:S05]  /*0290*/  FADD R15, R10, R15 ;  /* 0x0000000f0a0f7221 */ /* 0x004fca0000000000 */
[----:B------:R2:W-:Y:S04]  /*02a0*/  STG.E desc[UR12][R8.64+-0x18], R15 ;  /* 0xffffe80f08007986 */ /* 0x0005e8000c10190c */
[----:B------:R-:W3:Y:S04]  /*02b0*/  LDG.E R10, desc[UR12][R4.64+-0x14] ;  /* 0xffffec0c040a7981 */ /* 0x000ee8000c1e1900 */
[----:B------:R-:W3:Y:S02]  /*02c0*/  LDG.E R17, desc[UR12][R6.64+-0x14] ;  /* 0xffffec0c06117981 */ /* 0x000ee4000c1e1900 */
[----:B---3--:R-:W-:-:S05]  /*02d0*/  FADD R17, R10, R17 ;  /* 0x000000110a117221 */ /* 0x008fca0000000000 */
[----:B------:R3:W-:Y:S04]  /*02e0*/  STG.E desc[UR12][R8.64+-0x14], R17 ;  /* 0xffffec1108007986 */ /* 0x0007e8000c10190c */
[----:B------:R-:W4:Y:S04]  /*02f0*/  LDG.E R10, desc[UR12][R4.64+-0x10] ;  /* 0xfffff00c040a7981 */ /* 0x000f28000c1e1900 */
[----:B0-----:R-:W4:Y:S02]  /*0300*/  LDG.E R11, desc[UR12][R6.64+-0x10] ;  /* 0xfffff00c060b7981 */ /* 0x001f24000c1e1900 */
[----:B----4-:R-:W-:-:S05]  /*0310*/  FADD R11, R10, R11 ;  /* 0x0000000b0a0b7221 */ /* 0x010fca0000000000 */
[----:B------:R0:W-:Y:S04]  /*0320*/  STG.E desc[UR12][R8.64+-0x10], R11 ;  /* 0xfffff00b08007986 */ /* 0x0001e8000c10190c */
[----:B------:R-:W4:Y:S04]  /*0330*/  LDG.E R10, desc[UR12][R4.64+-0xc] ;  /* 0xfffff40c040a7981 */ /* 0x000f28000c1e1900 */
[----:B-1----:R-:W4:Y:S02]  /*0340*/  LDG.E R13, desc[UR12][R6.64+-0xc] ;  /* 0xfffff40c060d7981 */ /* 0x002f24000c1e1900 */
[----:B----4-:R-:W-:-:S05]  /*0350*/  FADD R13, R10, R13 ;  /* 0x0000000d0a0d7221 */ /* 0x010fca0000000000 */
[----:B------:R1:W-:Y:S04]  /*0360*/  STG.E desc[UR12][R8.64+-0xc], R13 ;  /* 0xfffff40d08007986 */ /* 0x0003e8000c10190c */
[----:B------:R-:W4:Y:S04]  /*0370*/  LDG.E R10, desc[UR12][R4.64+-0x8] ;  /* 0xfffff80c040a7981 */ /* 0x000f28000c1e1900 */
[----:B--2---:R-:W4:Y:S02]  /*0380*/  LDG.E R15, desc[UR12][R6.64+-0x8] ;  /* 0xfffff80c060f7981 */ /* 0x004f24000c1e1900 */
[----:B----4-:R-:W-:-:S05]  /*0390*/  FADD R15, R10, R15 ;  /* 0x0000000f0a0f7221 */ /* 0x010fca0000000000 */
[----:B------:R2:W-:Y:S04]  /*03a0*/  STG.E desc[UR12][R8.64+-0x8], R15 ;  /* 0xfffff80f08007986 */ /* 0x0005e8000c10190c */
[----:B------:R-:W4:Y:S04]  /*03b0*/  LDG.E R10, desc[UR12][R4.64+-0x4] ;  /* 0xfffffc0c040a7981 */ /* 0x000f28000c1e1900 */
[----:B---3--:R-:W4:Y:S02]  /*03c0*/  LDG.E R17, desc[UR12][R6.64+-0x4] ;  /* 0xfffffc0c06117981 */ /* 0x008f24000c1e1900 */
[----:B----4-:R-:W-:-:S05]  /*03d0*/  FADD R17, R10, R17 ;  /* 0x000000110a117221 */ /* 0x010fca0000000000 */
        /* <DEDUP_REMOVED lines=26> */
[----:B--2---:R-:W4:Y:S01]  /*0580*/  LDG.E R15, desc[UR12][R6.64+0x18] ;  /* 0x0000180c060f7981 */ /* 0x004f22000c1e1900 */
[----:B------:R-:W-:Y:S01]  /*0590*/  IADD3 R3, PT, PT, R3, 0x10, RZ ;  /* 0x0000001003037810 */ /* 0x000fe20007ffe0ff */
[----:B----4-:R-:W-:-:S05]  /*05a0*/  FADD R15, R10, R15 ;  /* 0x0000000f0a0f7221 */ /* 0x010fca0000000000 */
[----:B------:R2:W-:Y:S04]  /*05b0*/  STG.E desc[UR12][R8.64+0x18], R15 ;  /* 0x0000180f08007986 */ /* 0x0005e8000c10190c */
[----:B------:R4:W5:Y:S04]  /*05c0*/  LDG.E R10, desc[UR12][R4.64+0x1c] ;  /* 0x00001c0c040a7981 */ /* 0x000968000c1e1900 */
[----:B---3--:R-:W5:Y:S01]  /*05d0*/  LDG.E R17, desc[UR12][R6.64+0x1c] ;  /* 0x00001c0c06117981 */ /* 0x008f62000c1e1900 */
[----:B------:R-:W-:Y:S02]  /*05e0*/  ISETP.NE.AND P1, PT, R3, RZ, PT ;  /* 0x000000ff0300720c */ /* 0x000fe40003f25270 */
[----:B0-----:R-:W-:-:S02]  /*05f0*/  IADD3 R11, P3, PT, R6, 0x40, RZ ;  /* 0x00000040060b7810 */ /* 0x001fc40007f7e0ff */
[----:B------:R-:W-:-:S03]  /*0600*/  IADD3 R16, P2, PT, R4, 0x40, RZ ;  /* 0x0000004004107810 */ /* 0x000fc60007f5e0ff */
[----:B------:R-:W-:Y:S01]  /*0610*/  IMAD.X R14, RZ, RZ, R7, P3 ;  /* 0x000000ffff0e7224 */ /* 0x000fe200018e0607 */
[----:B----4-:R-:W-:Y:S01]  /*0620*/  IADD3.X R5, PT, PT, RZ, R5, RZ, P2, !PT ;  /* 0x00000005ff057210 */ /* 0x010fe200017fe4ff */
[----:B-----5:R-:W-:Y:S01]  /*0630*/  FADD R17, R10, R17 ;  /* 0x000000110a117221 */ /* 0x020fe20000000000 */
[----:B------:R-:W-:-:S04]  /*0640*/  IADD3 R10, P4, PT, R8, 0x40, RZ ;  /* 0x00000040080a7810 */ /* 0x000fc80007f9e0ff */
[----:B------:R2:W-:Y:S01]  /*0650*/  STG.E desc[UR12][R8.64+0x1c], R17 ;  /* 0x00001c1108007986 */ /* 0x0005e2000c10190c */
[----:B-1----:R-:W-:Y:S01]  /*0660*/  IADD3.X R13, PT, PT, RZ, R9, RZ, P4, !PT ;  /* 0x00000009ff0d7210 */ /* 0x002fe200027fe4ff */
[----:B------:R-:W-:Y:S07]  /*0670*/  @P1 BRA `(.L_x_1) ;  /* 0xfffffff800c81947 */ /* 0x000fee000383ffff */
.L_x_0:
[----:B0-----:R-:W-:Y:S05]  /*0680*/  @!P0 EXIT ;  /* 0x000000000000894d */ /* 0x001fea0003800000 */
[----:B------:R-:W-:Y:S02]  /*0690*/  ISETP.GE.U32.AND P0, PT, R12, 0x8, PT ;  /* 0x000000080c00780c */ /* 0x000fe40003f06070 */
[----:B------:R-:W-:-:S04]  /*06a0*/  LOP3.LUT R14, R2, 0x7, RZ, 0xc0, !PT ;  /* 0x00000007020e7812 */ /* 0x000fc800078ec0ff */
[----:B------:R-:W-:-:S07]  /*06b0*/  ISETP.NE.AND P1, PT, R14, RZ, PT ;  /* 0x000000ff0e00720c */ /* 0x000fce0003f25270 */
[----:B------:R-:W-:Y:S06]  /*06c0*/  @!P0 BRA `(.L_x_2) ;  /* 0x00000000009c8947 */ /* 0x000fec0003800000 */
[----:B------:R-:W0:Y:S08]  /*06d0*/  LDC.64 R4, c[0x0][0x380] ;  /* 0x0000e000ff047b82 */ /* 0x000e300000000a00 */
[----:B------:R-:W1:Y:S08]  /*06e0*/  LDC.64 R6, c[0x0][0x388] ;  /* 0x0000e200ff067b82 */ /* 0x000e700000000a00 */
[----:B--2---:R-:W2:Y:S01]  /*06f0*/  LDC.64 R8, c[0x0][0x390] ;  /* 0x0000e400ff087b82 */ /* 0x004ea20000000a00 */
[----:B0-----:R-:W-:-:S05]  /*0700*/  IMAD.WIDE.U32 R4, R0, 0x4, R4 ;  /* 0x0000000400047825 */ /* 0x001fca00078e0004 */
[----:B------:R-:W3:Y:S01]  /*0710*/  LDG.E R3, desc[UR12][R4.64] ;  /* 0x0000000c04037981 */ /* 0x000ee2000c1e1900 */
[----:B-1----:R-:W-:-:S05]  /*0720*/  IMAD.WIDE.U32 R6, R0, 0x4, R6 ;  /* 0x0000000400067825 */ /* 0x002fca00078e0006 */
[----:B------:R-:W3:Y:S01]  /*0730*/  LDG.E R10, desc[UR12][R6.64] ;  /* 0x0000000c060a7981 */ /* 0x000ee2000c1e1900 */
[----:B--2---:R-:W-:-:S04]  /*0740*/  IMAD.WIDE.U32 R8, R0, 0x4, R8 ;  /* 0x0000000400087825 */ /* 0x004fc800078e0008 */
[----:B---3--:R-:W-:-:S05]  /*0750*/  FADD R3, R3, R10 ;  /* 0x0000000a03037221 */ /* 0x008fca0000000000 */
        /* <DEDUP_REMOVED lines=13> */
[----:B0-----:R-:W4:Y:S04]  /*0830*/  LDG.E R3, desc[UR12][R4.64+0x10] ;  /* 0x0000100c04037981 */ /* 0x001f28000c1e1900 */
[----:B------:R-:W4:Y:S02]  /*0840*/  LDG.E R10, desc[UR12][R6.64+0x10] ;  /* 0x0000100c060a7981 */ /* 0x000f24000c1e1900 */
        /* <DEDUP_REMOVED lines=10> */
[----:B------:R-:W2:Y:S04]  /*08f0*/  LDG.E R10, desc[UR12][R4.64+0x1c] ;  /* 0x00001c0c040a7981 */ /* 0x000ea8000c1e1900 */
[----:B---3--:R-:W2:Y:S01]  /*0900*/  LDG.E R15, desc[UR12][R6.64+0x1c] ;  /* 0x00001c0c060f7981 */ /* 0x008ea2000c1e1900 */
[----:B------:R-:W-:Y:S01]  /*0910*/  IADD3 R0, PT, PT, R0, 0x8, RZ ;  /* 0x0000000800007810 */ /* 0x000fe20007ffe0ff */
[----:B--2---:R-:W-:-:S05]  /*0920*/  FADD R15, R10, R15 ;  /* 0x0000000f0a0f7221 */ /* 0x004fca0000000000 */
[----:B------:R0:W-:Y:S02]  /*0930*/  STG.E desc[UR12][R8.64+0x1c], R15 ;  /* 0x00001c0f08007986 */ /* 0x0001e4000c10190c */
.L_x_2:
[----:B------:R-:W-:Y:S05]  /*0940*/  @!P1 EXIT ;  /* 0x000000000000994d */ /* 0x000fea0003800000 */
[----:B------:R-:W-:Y:S02]  /*0950*/  ISETP.GE.U32.AND P0, PT, R14, 0x4, PT ;  /* 0x000000040e00780c */ /* 0x000fe40003f06070 */
[----:B------:R-:W-:-:S04]  /*0960*/  LOP3.LUT R2, R2, 0x3, RZ, 0xc0, !PT ;  /* 0x0000000302027812 */ /* 0x000fc800078ec0ff */
[----:B------:R-:W-:-:S07]  /*0970*/  ISETP.NE.AND P1, PT, R2, RZ, PT ;  /* 0x000000ff0200720c */ /* 0x000fce0003f25270 */
[----:B------:R-:W-:Y:S06]  /*0980*/  @!P0 BRA `(.L_x_3) ;  /* 0x00000000005c8947 */ /* 0x000fec0003800000 */
[----:B------:R-:W1:Y:S08]  /*0990*/  LDC.64 R4, c[0x0][0x380] ;  /* 0x0000e000ff047b82 */ /* 0x000e700000000a00 */
[----:B------:R-:W3:Y:S08]  /*09a0*/  LDC.64 R6, c[0x0][0x388] ;  /* 0x0000e200ff067b82 */ /* 0x000ef00000000a00 */
[----:B0-2---:R-:W0:Y:S01]  /*09b0*/  LDC.64 R8, c[0x0][0x390] ;  /* 0x0000e400ff087b82 */ /* 0x005e220000000a00 */
[----:B-1----:R-:W-:-:S05]  /*09c0*/  IMAD.WIDE.U32 R4, R0, 0x4, R4 ;  /* 0x0000000400047825 */ /* 0x002fca00078e0004 */
[----:B------:R-:W2:Y:S01]  /*09d0*/  LDG.E R3, desc[UR12][R4.64] ;  /* 0x0000000c04037981 */ /* 0x000ea2000c1e1900 */
[----:B---3--:R-:W-:-:S05]  /*09e0*/  IMAD.WIDE.U32 R6, R0, 0x4, R6 ;  /* 0x0000000400067825 */ /* 0x008fca00078e0006 */
[----:B------:R-:W2:Y:S01]  /*09f0*/  LDG.E R10, desc[UR12][R6.64] ;  /* 0x0000000c060a7981 */ /* 0x000ea2000c1e1900 */
[----:B0-----:R-:W-:-:S04]  /*0a00*/  IMAD.WIDE.U32 R8, R0, 0x4, R8 ;  /* 0x0000000400087825 */ /* 0x001fc800078e0008 */
[----:B--2---:R-:W-:-:S05]  /*0a10*/  FADD R3, R3, R10 ;  /* 0x0000000a03037221 */ /* 0x004fca0000000000 */
        /* <DEDUP_REMOVED lines=9> */
[----:B------:R-:W2:Y:S04]  /*0ab0*/  LDG.E R10, desc[UR12][R4.64+0xc] ;  /* 0x00000c0c040a7981 */ /* 0x000ea8000c1e1900 */
[----:B------:R-:W2:Y:S01]  /*0ac0*/  LDG.E R15, desc[UR12][R6.64+0xc] ;  /* 0x00000c0c060f7981 */ /* 0x000ea2000c1e1900 */
[----:B------:R-:W-:Y:S01]  /*0ad0*/  IADD3 R0, PT, PT, R0, 0x4, RZ ;  /* 0x0000000400007810 */ /* 0x000fe20007ffe0ff */
[----:B--2---:R-:W-:-:S05]  /*0ae0*/  FADD R15, R10, R15 ;  /* 0x0000000f0a0f7221 */ /* 0x004fca0000000000 */
[----:B------:R1:W-:Y:S02]  /*0af0*/  STG.E desc[UR12][R8.64+0xc], R15 ;  /* 0x00000c0f08007986 */ /* 0x0003e4000c10190c */
.L_x_3:
[----:B------:R-:W-:Y:S05]  /*0b00*/  @!P1 EXIT ;  /* 0x000000000000994d */ /* 0x000fea0003800000 */
[----:B------:R-:W3:Y:S08]  /*0b10*/  LDC.64 R4, c[0x0][0x390] ;  /* 0x0000e400ff047b82 */ /* 0x000ef00000000a00 */
[----:B------:R-:W4:Y:S08]  /*0b20*/  LDC.64 R6, c[0x0][0x388] ;  /* 0x0000e200ff067b82 */ /* 0x000f300000000a00 */
[----:B012---:R-:W0:Y:S01]  /*0b30*/  LDC.64 R8, c[0x0][0x380] ;  /* 0x0000e000ff087b82 */ /* 0x007e220000000a00 */
[----:B---3--:R-:W-:-:S04]  /*0b40*/  IMAD.WIDE.U32 R4, R0, 0x4, R4 ;  /* 0x0000000400047825 */ /* 0x008fc800078e0004 */
[----:B------:R-:W-:Y:S01]  /*0b50*/  IMAD.MOV.U32 R10, RZ, RZ, R4 ;  /* 0x000000ffff0a7224 */ /* 0x000fe200078e0004 */
[----:B------:R-:W-:Y:S01]  /*0b60*/  MOV R13, R5 ;  /* 0x00000005000d7202 */ /* 0x000fe20000000f00 */
[----:B----4-:R-:W-:-:S05]  /*0b70*/  IMAD.WIDE.U32 R6, R0, 0x4, R6 ;  /* 0x0000000400067825 */ /* 0x010fca00078e0006 */
[----:B------:R-:W-:Y:S01]  /*0b80*/  MOV R11, R7 ;  /* 0x00000007000b7202 */ /* 0x000fe20000000f00 */
[----:B0-----:R-:W-:Y:S01]  /*0b90*/  IMAD.WIDE.U32 R8, R0, 0x4, R8 ;  /* 0x0000000400087825 */ /* 0x001fe200078e0008 */
[----:B------:R-:W-:-:S07]  /*0ba0*/  IADD3 R0, PT, PT, -R2, RZ, RZ ;  /* 0x000000ff02007210 */ /* 0x000fce0007ffe1ff */
.L_x_4:
[----:B0-----:R-:W-:Y:S01]  /*0bb0*/  IMAD.MOV.U32 R2, RZ, RZ, R8 ;  /* 0x000000ffff027224 */ /* 0x001fe200078e0008 */
[----:B------:R-:W-:Y:S02]  /*0bc0*/  MOV R5, R11 ;  /* 0x0000000b00057202 */ /* 0x000fe40000000f00 */
[----:B------:R-:W-:Y:S02]  /*0bd0*/  MOV R3, R9 ;  /* 0x0000000900037202 */ /* 0x000fe40000000f00 */
[----:B------:R-:W-:-:S03]  /*0be0*/  MOV R4, R6 ;  /* 0x0000000600047202 */ /* 0x000fc60000000f00 */
[----:B------:R0:W2:Y:S04]  /*0bf0*/  LDG.E R2, desc[UR12][R2.64] ;  /* 0x0000000c02027981 */ /* 0x0000a8000c1e1900 */
[----:B------:R-:W2:Y:S01]  /*0c00*/  LDG.E R5, desc[UR12][R4.64] ;  /* 0x0000000c04057981 */ /* 0x000ea2000c1e1900 */
[----:B------:R-:W-:Y:S02]  /*0c10*/  IADD3 R0, PT, PT, R0, 0x1, RZ ;  /* 0x0000000100007810 */ /* 0x000fe40007ffe0ff */
[----:B------:R-:W-:Y:S02]  /*0c20*/  IADD3 R6, P2, PT, R6, 0x4, RZ ;  /* 0x0000000406067810 */ /* 0x000fe40007f5e0ff */
[----:B------:R-:W-:Y:S01]  /*0c30*/  ISETP.NE.AND P0, PT, R0, RZ, PT ;  /* 0x000000ff0000720c */ /* 0x000fe20003f05270 */
[----:B0-----:R-:W-:Y:S01]  /*0c40*/  IMAD.MOV.U32 R3, RZ, RZ, R13 ;  /* 0x000000ffff037224 */ /* 0x001fe200078e000d */
[----:B------:R-:W-:-:S02]  /*0c50*/  IADD3 R8, P3, PT, R8, 0x4, RZ ;  /* 0x0000000408087810 */ /* 0x000fc40007f7e0ff */
[----:B------:R-:W-:Y:S02]  /*0c60*/  IADD3.X R11, PT, PT, RZ, R11, RZ, P2, !PT ;  /* 0x0000000bff0b7210 */ /* 0x000fe400017fe4ff */
[----:B------:R-:W-:Y:S01]  /*0c70*/  IADD3.X R9, PT, PT, RZ, R9, RZ, P3, !PT ;  /* 0x00000009ff097210 */ /* 0x000fe20001ffe4ff */
[----:B--2---:R-:W-:Y:S01]  /*0c80*/  FADD R7, R2, R5 ;  /* 0x0000000502077221 */ /* 0x004fe20000000000 */
[----:B------:R-:W-:Y:S02]  /*0c90*/  MOV R2, R10 ;  /* 0x0000000a00027202 */ /* 0x000fe40000000f00 */
[----:B------:R-:W-:-:S03]  /*0ca0*/  IADD3 R10, P1, PT, R10, 0x4, RZ ;  /* 0x000000040a0a7810 */ /* 0x000fc60007f3e0ff */
[----:B------:R0:W-:Y:S01]  /*0cb0*/  STG.E desc[UR12][R2.64], R7 ;  /* 0x0000000702007986 */ /* 0x0001e2000c10190c */
[----:B------:R-:W-:Y:S01]  /*0cc0*/  IADD3.X R13, PT, PT, RZ, R13, RZ, P1, !PT ;  /* 0x0000000dff0d7210 */ /* 0x000fe20000ffe4ff */
[----:B------:R-:W-:Y:S08]  /*0cd0*/  @P0 BRA `(.L_x_4) ;  /* 0xfffffffc00b40947 */ /* 0x000ff0000383ffff */
[----:B------:R-:W-:Y:S05]  /*0ce0*/  EXIT ;  /* 0x000000000000794d */ /* 0x000fea0003800000 */
.L_x_5:
[----:B------:R-:W-:-:S00]  /*0cf0*/  BRA `(.L_x_5) ;  /* 0xfffffffc00fc7947 */ /* 0x000fc0000383ffff */
[----:B------:R-:W-:-:S00]  /*0d00*/  NOP ;  /* 0x0000000000007918 */ /* 0x000fc00000000000 */
[----:B------:R-:W-:-:S00]  /*0d10*/  NOP ;  /* 0x0000000000007918 */ /* 0x000fc00000000000 */
[----:B------:R-:W-:-:S00]  /*0d20*/  NOP ;  /* 0x0000000000007918 */ /* 0x000fc00000000000 */
[----:B------:R-:W-:-:S00]  /*0d30*/  NOP ;  /* 0x0000000000007918 */ /* 0x000fc00000000000 */
[----:B------:R-:W-:-:S00]  /*0d40*/  NOP ;  /* 0x0000000000007918 */ /* 0x000fc00000000000 */
[----:B------:R-:W-:-:S00]  /*0d50*/  NOP ;  /* 0x0000000000007918 */ /* 0x000fc00000000000 */
[----:B------:R-:W-:-:S00]  /*0d60*/  NOP ;  /* 0x0000000000007918 */ /* 0x000fc00000000000 */
[----:B------:R-:W-:-:S00]  /*0d70*/  NOP ;  /* 0x0000000000007918 */ /* 0x000fc00000000000 */
.L_x_6:


//--------------------- .nv.shared.reserved.0     --------------------------
	.section	.nv.shared.reserved.0,"aw",@nobits
	.weak		__nv_reservedSMEM_offset_0_alias
	.size		__nv_reservedSMEM_offset_0_alias, 0, 64
	.other		__nv_reservedSMEM_offset_0_alias,@"STO_CUDA_RESERVED_SHARED STV_DEFAULT"
__nv_reservedSMEM_offset_0_alias:
	.zero		0
	.zero		64


//--------------------- .nv.constant0._Z3AddPfS_S_ii --------------------------
	.section	.nv.constant0._Z3AddPfS_S_ii,"a",@progbits
	.sectionflags	@""
	.align	4
.nv.constant0._Z3AddPfS_S_ii:
	.zero		928


//--------------------- SYMBOLS --------------------------

	.type		.nv.reservedSmem.offset0,@object
	.size		.nv.reservedSmem.offset0,0x4
